	.headerflags	@"EF_CUDA_TEXMODE_UNIFIED EF_CUDA_64BIT_ADDRESS EF_CUDA_ACCELERATORS EF_CUDA_SM90 EF_CUDA_VIRTUAL_SM(EF_CUDA_SM90)"
	.elftype	@"ET_EXEC"


//--------------------- .nv.info                  --------------------------
	.section	.nv.info,"",@"SHT_CUDA_INFO"
	.align	4


	//----- nvinfo : EIATTR_REGCOUNT
	.align		4
        /*0000*/ 	.byte	0x04, 0x2f
        /*0002*/ 	.short	(.L_3 - .L_2)
	.align		4
.L_2:
        /*0004*/ 	.word	index@(triton_poi_fused__native_batch_norm_legit_no_training_convolution_16)
        /*0008*/ 	.word	0x00000017


	//----- nvinfo : EIATTR_MIN_STACK_SIZE
	.align		4
.L_3:
        /*000c*/ 	.byte	0x04, 0x12
        /*000e*/ 	.short	(.L_5 - .L_4)
	.align		4
.L_4:
        /*0010*/ 	.word	index@(triton_poi_fused__native_batch_norm_legit_no_training_convolution_16)
        /*0014*/ 	.word	0x00000000


	//----- nvinfo : EIATTR_FRAME_SIZE
	.align		4
.L_5:
        /*0018*/ 	.byte	0x04, 0x11
        /*001a*/ 	.short	(.L_7 - .L_6)
	.align		4
.L_6:
        /*001c*/ 	.word	index@(triton_poi_fused__native_batch_norm_legit_no_training_convolution_16)
        /*0020*/ 	.word	0x00000000


	//----- nvinfo : EIATTR_MIN_STACK_SIZE
	.align		4
.L_7:
        /*0024*/ 	.byte	0x04, 0x12
        /*0026*/ 	.short	(.L_9 - .L_8)
	.align		4
.L_8:
        /*0028*/ 	.word	index@(triton_poi_fused__native_batch_norm_legit_no_training_convolution_16)
        /*002c*/ 	.word	0x00000000
.L_9:


//--------------------- .nv.info.triton_poi_fused__native_batch_norm_legit_no_training_convolution_16 --------------------------
	.section	.nv.info.triton_poi_fused__native_batch_norm_legit_no_training_convolution_16,"",@"SHT_CUDA_INFO"
	.sectionflags	@""
	.align	4


	//----- nvinfo : EIATTR_CUDA_API_VERSION
	.align		4
        /*0000*/ 	.byte	0x04, 0x37
        /*0002*/ 	.short	(.L_11 - .L_10)
.L_10:
        /*0004*/ 	.word	0x0000007c


	//----- nvinfo : EIATTR_KPARAM_INFO
	.align		4
.L_11:
        /*0008*/ 	.byte	0x04, 0x17
        /*000a*/ 	.short	(.L_13 - .L_12)
.L_12:
        /*000c*/ 	.word	0x00000000
        /*0010*/ 	.short	0x0007
        /*0012*/ 	.short	0x0038
        /*0014*/ 	.byte	0x00, 0xf0, 0x11, 0x00


	//----- nvinfo : EIATTR_KPARAM_INFO
	.align		4
.L_13:
        /*0018*/ 	.byte	0x04, 0x17
        /*001a*/ 	.short	(.L_15 - .L_14)
.L_14:
        /*001c*/ 	.word	0x00000000
        /*0020*/ 	.short	0x0006
        /*0022*/ 	.short	0x0030
        /*0024*/ 	.byte	0x00, 0xf4, 0x21, 0x00


	//----- nvinfo : EIATTR_KPARAM_INFO
	.align		4
.L_15:
        /*0028*/ 	.byte	0x04, 0x17
        /*002a*/ 	.short	(.L_17 - .L_16)
.L_16:
        /*002c*/ 	.word	0x00000000
        /*0030*/ 	.short	0x0005
        /*0032*/ 	.short	0x0028
        /*0034*/ 	.byte	0x00, 0xf4, 0x21, 0x00


	//----- nvinfo : EIATTR_KPARAM_INFO
	.align		4
.L_17:
        /*0038*/ 	.byte	0x04, 0x17
        /*003a*/ 	.short	(.L_19 - .L_18)
.L_18:
        /*003c*/ 	.word	0x00000000
        /*0040*/ 	.short	0x0004
        /*0042*/ 	.short	0x0020
        /*0044*/ 	.byte	0x00, 0xf4, 0x21, 0x00


	//----- nvinfo : EIATTR_KPARAM_INFO
	.align		4
.L_19:
        /*0048*/ 	.byte	0x04, 0x17
        /*004a*/ 	.short	(.L_21 - .L_20)
.L_20:
        /*004c*/ 	.word	0x00000000
        /*0050*/ 	.short	0x0003
        /*0052*/ 	.short	0x0018
        /*0054*/ 	.byte	0x00, 0xf4, 0x21, 0x00


	//----- nvinfo : EIATTR_KPARAM_INFO
	.align		4
.L_21:
        /*0058*/ 	.byte	0x04, 0x17
        /*005a*/ 	.short	(.L_23 - .L_22)
.L_22:
        /*005c*/ 	.word	0x00000000
        /*0060*/ 	.short	0x0002
        /*0062*/ 	.short	0x0010
        /*0064*/ 	.byte	0x00, 0xf4, 0x21, 0x00


	//----- nvinfo : EIATTR_KPARAM_INFO
	.align		4
.L_23:
        /*0068*/ 	.byte	0x04, 0x17
        /*006a*/ 	.short	(.L_25 - .L_24)
.L_24:
        /*006c*/ 	.word	0x00000000
        /*0070*/ 	.short	0x0001
        /*0072*/ 	.short	0x0008
        /*0074*/ 	.byte	0x00, 0xf4, 0x21, 0x00


	//----- nvinfo : EIATTR_KPARAM_INFO
	.align		4
.L_25:
        /*0078*/ 	.byte	0x04, 0x17
        /*007a*/ 	.short	(.L_27 - .L_26)
.L_26:
        /*007c*/ 	.word	0x00000000
        /*0080*/ 	.short	0x0000
        /*0082*/ 	.short	0x0000
        /*0084*/ 	.byte	0x00, 0xf4, 0x21, 0x00


	//----- nvinfo : EIATTR_SPARSE_MMA_MASK
	.align		4
.L_27:
        /*0088*/ 	.byte	0x03, 0x50
        /*008a*/ 	.short	0x0000


	//----- nvinfo : EIATTR_MAXREG_COUNT
	.align		4
        /*008c*/ 	.byte	0x03, 0x1b
        /*008e*/ 	.short	0x00ff


	//----- nvinfo : EIATTR_EXIT_INSTR_OFFSETS
	.align		4
        /*0090*/ 	.byte	0x04, 0x1c
        /*0092*/ 	.short	(.L_29 - .L_28)


	//   ....[0]....
.L_28:
        /*0094*/ 	.word	0x000003f0


	//----- nvinfo : EIATTR_REQNTID
	.align		4
.L_29:
        /*0098*/ 	.byte	0x04, 0x10
        /*009a*/ 	.short	(.L_31 - .L_30)
.L_30:
        /*009c*/ 	.word	0x00000080
        /*00a0*/ 	.word	0x00000001
        /*00a4*/ 	.word	0x00000001


	//----- nvinfo : EIATTR_CBANK_PARAM_SIZE
	.align		4
.L_31:
        /*00a8*/ 	.byte	0x03, 0x19
        /*00aa*/ 	.short	0x003c


	//----- nvinfo : EIATTR_PARAM_CBANK
	.align		4
        /*00ac*/ 	.byte	0x04, 0x0a
        /*00ae*/ 	.short	(.L_33 - .L_32)
	.align		4
.L_32:
        /*00b0*/ 	.word	index@(.nv.constant0.triton_poi_fused__native_batch_norm_legit_no_training_convolution_16)
        /*00b4*/ 	.short	0x0210
        /*00b6*/ 	.short	0x003c


	//----- nvinfo : EIATTR_SW_WAR
	.align		4
.L_33:
        /*00b8*/ 	.byte	0x04, 0x36
        /*00ba*/ 	.short	(.L_35 - .L_34)
.L_34:
        /*00bc*/ 	.word	0x00000008
.L_35:


//--------------------- .nv.callgraph             --------------------------
	.section	.nv.callgraph,"",@"SHT_CUDA_CALLGRAPH"
	.align	4
	.sectionentsize	8
	.align		4
        /*0000*/ 	.word	0x00000000
	.align		4
        /*0004*/ 	.word	0xffffffff
	.align		4
        /*0008*/ 	.word	0x00000000
	.align		4
        /*000c*/ 	.word	0xfffffffe
	.align		4
        /*0010*/ 	.word	0x00000000
	.align		4
        /*0014*/ 	.word	0xfffffffd
	.align		4
        /*0018*/ 	.word	0x00000000
	.align		4
        /*001c*/ 	.word	0xfffffffc


//--------------------- .nv.constant4             --------------------------
	.section	.nv.constant4,"a",@progbits
	.align	8
	.align		8
.nv.constant4:
        /*0000*/ 	.dword	_$_str
	.align		8
        /*0008*/ 	.dword	_$_str_$_2


//--------------------- .text.triton_poi_fused__native_batch_norm_legit_no_training_convolution_16 --------------------------
	.section	.text.triton_poi_fused__native_batch_norm_legit_no_training_convolution_16,"ax",@progbits
	.align	128
        .global         triton_poi_fused__native_batch_norm_legit_no_training_convolution_16
        .type           triton_poi_fused__native_batch_norm_legit_no_training_convolution_16,@function
        .size           triton_poi_fused__native_batch_norm_legit_no_training_convolution_16,(.L_x_1 - triton_poi_fused__native_batch_norm_legit_no_training_convolution_16)
        .other          triton_poi_fused__native_batch_norm_legit_no_training_convolution_16,@"STO_CUDA_ENTRY STV_DEFAULT"
triton_poi_fused__native_batch_norm_legit_no_training_convolution_16:
.text.triton_poi_fused__native_batch_norm_legit_no_training_convolution_16:
[----:B------:R-:W-:Y:S01]  /*0000*/  LDC R1, c[0x0][0x28] ;  /* 0x00000a00ff017b82 */ /* 0x000fe20000000800 */
[----:B------:R-:W1:Y:S07]  /*0010*/  S2R R0, SR_TID.X ;  /* 0x0000000000007919 */ /* 0x000e6e0000002100 */
[----:B------:R-:W2:Y:S01]  /*0020*/  LDC.64 R6, c[0x0][0x228] ;  /* 0x00008a00ff067b82 */ /* 0x000ea20000000a00 */
[----:B------:R-:W-:Y:S01]  /*0030*/  ULDC.64 UR4, c[0x0][0x208] ;  /* 0x0000820000047ab9 */ /* 0x000fe20000000a00 */
[----:B------:R-:W3:Y:S06]  /*0040*/  S2R R5, SR_CTAID.X ;  /* 0x0000000000057919 */ /* 0x000eec0000002500 */
[----:B------:R-:W4:Y:S08]  /*0050*/  LDC.64 R12, c[0x0][0x218] ;  /* 0x00008600ff0c7b82 */ /* 0x000f300000000a00 */
[----:B------:R-:W5:Y:S08]  /*0060*/  LDC.64 R14, c[0x0][0x220] ;  /* 0x00008800ff0e7b82 */ /* 0x000f700000000a00 */
[----:B------:R-:W5:Y:S01]  /*0070*/  LDC.64 R10, c[0x0][0x238] ;  /* 0x00008e00ff0a7b82 */ /* 0x000f620000000a00 */
[----:B-1----:R-:W-:-:S07]  /*0080*/  SHF.L.U32 R0, R0, 0x1, RZ ;  /* 0x0000000100007819 */ /* 0x002fce00000006ff */
[----:B------:R-:W1:Y:S01]  /*0090*/  LDC.64 R16, c[0x0][0x230] ;  /* 0x00008c00ff107b82 */ /* 0x000e620000000a00 */
[----:B---3--:R-:W-:Y:S02]  /*00a0*/  SHF.R.S32.HI R3, RZ, 0x17, R5 ;  /* 0x00000017ff037819 */ /* 0x008fe40000011405 */
[----:B------:R-:W-:Y:S02]  /*00b0*/  LOP3.LUT R0, R0, 0xfe, RZ, 0xc0, !PT ;  /* 0x000000fe00007812 */ /* 0x000fe400078ec0ff */
[----:B------:R-:W-:Y:S02]  /*00c0*/  SGXT R3, R3, 0x1 ;  /* 0x000000010303781a */ /* 0x000fe40000000200 */
[----:B------:R-:W-:-:S04]  /*00d0*/  LEA R0, R5, R0, 0x8 ;  /* 0x0000000005007211 */ /* 0x000fc800078e40ff */
[----:B------:R-:W-:-:S04]  /*00e0*/  LEA.HI R3, R3, R0, RZ, 0x8 ;  /* 0x0000000003037211 */ /* 0x000fc800078f40ff */
[----:B------:R-:W-:-:S04]  /*00f0*/  LOP3.LUT R3, R3, 0xffffff00, RZ, 0xc0, !PT ;  /* 0xffffff0003037812 */ /* 0x000fc800078ec0ff */
[----:B------:R-:W-:Y:S02]  /*0100*/  IADD3 R8, R0, -R3, RZ ;  /* 0x8000000300087210 */ /* 0x000fe40007ffe0ff */
[----:B------:R-:W3:Y:S03]  /*0110*/  LDC.64 R2, c[0x0][0x210] ;  /* 0x00008400ff027b82 */ /* 0x000ee60000000a00 */
[----:B--2---:R-:W-:-:S06]  /*0120*/  IMAD.WIDE R6, R8, 0x4, R6 ;  /* 0x0000000408067825 */ /* 0x004fcc00078e0206 */
[----:B------:R-:W2:Y:S01]  /*0130*/  LDG.E.EL.64 R6, desc[UR4][R6.64] ;  /* 0x0000000406067981 */ /* 0x000ea2000c2e1b00 */
[----:B----4-:R-:W-:-:S04]  /*0140*/  IMAD.WIDE R12, R8, 0x4, R12 ;  /* 0x00000004080c7825 */ /* 0x010fc800078e020c */
[C---:B-----5:R-:W-:Y:S02]  /*0150*/  IMAD.WIDE R14, R8.reuse, 0x4, R14 ;  /* 0x00000004080e7825 */ /* 0x060fe400078e020e */
[----:B------:R-:W4:Y:S02]  /*0160*/  LDG.E.EL.64 R12, desc[UR4][R12.64] ;  /* 0x000000040c0c7981 */ /* 0x000f24000c2e1b00 */
[----:B0-----:R-:W-:Y:S02]  /*0170*/  IMAD.WIDE R10, R8, 0x4, R10 ;  /* 0x00000004080a7825 */ /* 0x001fe400078e020a */
[----:B------:R-:W5:Y:S02]  /*0180*/  LDG.E.EL.64 R14, desc[UR4][R14.64] ;  /* 0x000000040e0e7981 */ /* 0x000f64000c2e1b00 */
[----:B---3--:R-:W-:Y:S02]  /*0190*/  IMAD.WIDE R2, R0, 0x4, R2 ;  /* 0x0000000400027825 */ /* 0x008fe400078e0202 */
[----:B------:R-:W3:Y:S04]  /*01a0*/  LDG.E.EL.64 R10, desc[UR4][R10.64] ;  /* 0x000000040a0a7981 */ /* 0x000ee8000c2e1b00 */
[----:B------:R-:W4:Y:S01]  /*01b0*/  LDG.E.64 R4, desc[UR4][R2.64] ;  /* 0x0000000402047981 */ /* 0x000f22000c1e1b00 */
[----:B-1----:R-:W-:-:S05]  /*01c0*/  IMAD.WIDE R16, R8, 0x4, R16 ;  /* 0x0000000408107825 */ /* 0x002fca00078e0210 */
[----:B------:R0:W3:Y:S02]  /*01d0*/  LDG.E.EL.64 R8, desc[UR4][R16.64] ;  /* 0x0000000410087981 */ /* 0x0000e4000c2e1b00 */
[----:B0-----:R-:W-:Y:S01]  /*01e0*/  HFMA2.MMA R17, -RZ, RZ, 1.625, 0 ;  /* 0x3e800000ff117435 */ /* 0x001fe200000001ff */
[----:B--2---:R-:W-:Y:S01]  /*01f0*/  FADD R6, R6, 9.9999997473787516356e-06 ;  /* 0x3727c5ac06067421 */ /* 0x004fe20000000000 */
[----:B------:R-:W-:-:S03]  /*0200*/  FADD R18, R7, 9.9999997473787516356e-06 ;  /* 0x3727c5ac07127421 */ /* 0x000fc60000000000 */
[----:B------:R0:W1:Y:S08]  /*0210*/  MUFU.SQRT R19, R6 ;  /* 0x0000000600137308 */ /* 0x0000700000002000 */
[----:B------:R-:W2:Y:S01]  /*0220*/  MUFU.SQRT R20, R18 ;  /* 0x0000001200147308 */ /* 0x000ea20000002000 */
[----:B0-----:R-:W0:Y:S01]  /*0230*/  LDC.64 R6, c[0x0][0x240] ;  /* 0x00009000ff067b82 */ /* 0x001e220000000a00 */
[----:B-1----:R-:W-:-:S02]  /*0240*/  FSETP.GT.AND P0, PT, R19, 8.50705917302346158658e+37, PT ;  /* 0x7e8000001300780b */ /* 0x002fc40003f04000 */
[----:B------:R-:W-:Y:S02]  /*0250*/  FSETP.GEU.AND P2, PT, R19, 1.175494350822287508e-38, PT ;  /* 0x008000001300780b */ /* 0x000fe40003f4e000 */
[C---:B--2---:R-:W-:Y:S02]  /*0260*/  FSETP.GT.AND P1, PT, R20.reuse, 8.50705917302346158658e+37, PT ;  /* 0x7e8000001400780b */ /* 0x044fe40003f24000 */
[----:B------:R-:W-:-:S07]  /*0270*/  FSETP.GEU.AND P3, PT, R20, 1.175494350822287508e-38, PT ;  /* 0x008000001400780b */ /* 0x000fce0003f6e000 */
[----:B------:R-:W-:-:S04]  /*0280*/  @P0 FMUL R19, R19, 0.25 ;  /* 0x3e80000013130820 */ /* 0x000fc80000400000 */
[----:B------:R-:W-:Y:S01]  /*0290*/  @!P2 FMUL R19, R19, 16777216 ;  /* 0x4b8000001313a820 */ /* 0x000fe20000400000 */
[----:B------:R-:W-:-:S04]  /*02a0*/  @P1 FMUL R20, R20, 0.25 ;  /* 0x3e80000014141820 */ /* 0x000fc80000400000 */
[----:B------:R-:W-:Y:S01]  /*02b0*/  @!P3 FMUL R20, R20, 16777216 ;  /* 0x4b8000001414b820 */ /* 0x000fe20000400000 */
[----:B------:R-:W1:Y:S01]  /*02c0*/  MUFU.RCP R19, R19 ;  /* 0x0000001300137308 */ /* 0x000e620000001000 */
[----:B------:R-:W-:-:S07]  /*02d0*/  FSEL R16, R17, 1, P0 ;  /* 0x3f80000011107808 */ /* 0x000fce0000000000 */
[----:B------:R-:W2:Y:S01]  /*02e0*/  MUFU.RCP R20, R20 ;  /* 0x0000001400147308 */ /* 0x000ea20000001000 */
[----:B------:R-:W-:Y:S01]  /*02f0*/  FSEL R17, R17, 1, P1 ;  /* 0x3f80000011117808 */ /* 0x000fe20000800000 */
[----:B------:R-:W-:Y:S01]  /*0300*/  @!P2 FMUL R16, R16, 16777216 ;  /* 0x4b8000001010a820 */ /* 0x000fe20000400000 */
[----:B----4-:R-:W-:Y:S01]  /*0310*/  FADD R4, R4, R12 ;  /* 0x0000000c04047221 */ /* 0x010fe20000000000 */
[----:B------:R-:W-:Y:S02]  /*0320*/  FADD R5, R5, R13 ;  /* 0x0000000d05057221 */ /* 0x000fe40000000000 */
[----:B------:R-:W-:Y:S01]  /*0330*/  @!P3 FMUL R17, R17, 16777216 ;  /* 0x4b8000001111b820 */ /* 0x000fe20000400000 */
[----:B-1----:R-:W-:Y:S01]  /*0340*/  FMUL R19, R19, R16 ;  /* 0x0000001013137220 */ /* 0x002fe20000400000 */
[----:B-----5:R-:W-:Y:S01]  /*0350*/  FADD R14, -R14, R4 ;  /* 0x000000040e0e7221 */ /* 0x020fe20000000100 */
[----:B------:R-:W-:Y:S01]  /*0360*/  FADD R15, -R15, R5 ;  /* 0x000000050f0f7221 */ /* 0x000fe20000000100 */
[----:B--2---:R-:W-:-:S02]  /*0370*/  FMUL R12, R20, R17 ;  /* 0x00000011140c7220 */ /* 0x004fc40000400000 */
[----:B------:R-:W-:Y:S02]  /*0380*/  FMUL R19, R14, R19 ;  /* 0x000000130e137220 */ /* 0x000fe40000400000 */
[----:B------:R-:W-:Y:S01]  /*0390*/  FMUL R12, R15, R12 ;  /* 0x0000000c0f0c7220 */ /* 0x000fe20000400000 */
[----:B0-----:R-:W-:-:S04]  /*03a0*/  IMAD.WIDE R6, R0, 0x4, R6 ;  /* 0x0000000400067825 */ /* 0x001fc800078e0206 */
[----:B---3--:R-:W-:Y:S01]  /*03b0*/  FFMA R8, R8, R19, R10 ;  /* 0x0000001308087223 */ /* 0x008fe2000000000a */
[----:B------:R-:W-:Y:S01]  /*03c0*/  FFMA R9, R9, R12, R11 ;  /* 0x0000000c09097223 */ /* 0x000fe2000000000b */
[----:B------:R-:W-:Y:S04]  /*03d0*/  STG.E.64 desc[UR4][R2.64], R4 ;  /* 0x0000000402007986 */ /* 0x000fe8000c101b04 */
[----:B------:R-:W-:Y:S01]  /*03e0*/  STG.E.64 desc[UR4][R6.64], R8 ;  /* 0x0000000806007986 */ /* 0x000fe2000c101b04 */
[----:B------:R-:W-:Y:S05]  /*03f0*/  EXIT ;  /* 0x000000000000794d */ /* 0x000fea0003800000 */
.L_x_0:
[----:B------:R-:W-:-:S00]  /*0400*/  BRA `(.L_x_0) ;  /* 0xfffffffc00fc7947 */ /* 0x000fc0000383ffff */
[----:B------:R-:W-:-:S00]  /*0410*/  NOP ;  /* 0x0000000000007918 */ /* 0x000fc00000000000 */
        /* <DEDUP_REMOVED lines=14> */
.L_x_1:


//--------------------- .nv.global.init           --------------------------
	.section	.nv.global.init,"aw",@progbits
.nv.global.init:
	.type		_$_str,@object
	.size		_$_str,(_$_str_$_2 - _$_str)
_$_str:
        /*0000*/ 	.byte	0x5f, 0x5f, 0x43, 0x55, 0x44, 0x41, 0x5f, 0x46, 0x54, 0x5a, 0x00
	.type		_$_str_$_2,@object
	.size		_$_str_$_2,(.L_1 - _$_str_$_2)
_$_str_$_2:
        /*000b*/ 	.byte	0x5f, 0x5f, 0x43, 0x55, 0x44, 0x41, 0x5f, 0x50, 0x52, 0x45, 0x43, 0x5f, 0x53, 0x51, 0x52, 0x54
        /*001b*/ 	.byte	0x00
.L_1:


//--------------------- .nv.constant0.triton_poi_fused__native_batch_norm_legit_no_training_convolution_16 --------------------------
	.section	.nv.constant0.triton_poi_fused__native_batch_norm_legit_no_training_convolution_16,"a",@progbits
	.sectionflags	@""
	.align	4
.nv.constant0.triton_poi_fused__native_batch_norm_legit_no_training_convolution_16:
	.zero		588
